//
// Generated by NVIDIA NVVM Compiler
//
// Compiler Build ID: CL-36424714
// Cuda compilation tools, release 13.0, V13.0.88
// Based on NVVM 20.0.0
//

.version 9.0
.target sm_100
.address_size 64

	// .globl	_Z24multiplyMatricesParallelPiS_S_i

.visible .entry _Z24multiplyMatricesParallelPiS_S_i(
	.param .u64 .ptr .align 1 _Z24multiplyMatricesParallelPiS_S_i_param_0,
	.param .u64 .ptr .align 1 _Z24multiplyMatricesParallelPiS_S_i_param_1,
	.param .u64 .ptr .align 1 _Z24multiplyMatricesParallelPiS_S_i_param_2,
	.param .u32 _Z24multiplyMatricesParallelPiS_S_i_param_3
)
{
	.reg .pred 	%p<5>;
	.reg .b32 	%r<48>;
	.reg .b64 	%rd<39>;

	ld.param.u64 	%rd21, [_Z24multiplyMatricesParallelPiS_S_i_param_0];
	ld.param.u64 	%rd22, [_Z24multiplyMatricesParallelPiS_S_i_param_1];
	ld.param.u64 	%rd23, [_Z24multiplyMatricesParallelPiS_S_i_param_2];
	cvta.to.global.u64 	%rd1, %rd22;
	cvta.to.global.u64 	%rd2, %rd21;
	cvta.to.global.u64 	%rd24, %rd23;
	mov.u32 	%r1, %ntid.x;
	mov.u32 	%r2, %tid.y;
	mul.lo.s32 	%r3, %r1, %r2;
	mov.u32 	%r4, %tid.x;
	add.s32 	%r20, %r3, %r4;
	mul.wide.u32 	%rd25, %r20, 4;
	add.s64 	%rd3, %rd24, %rd25;
	mov.b32 	%r44, 0;
	st.global.u32 	[%rd3], %r44;
	and.b32  	%r5, %r1, 3;
	setp.lt.u32 	%p1, %r1, 4;
	mov.u32 	%r45, %r44;
	@%p1 bra 	$L__BB0_3;
	and.b32  	%r45, %r1, 2044;
	and.b32  	%r22, %r1, -4;
	neg.s32 	%r42, %r22;
	add.s32 	%r23, %r4, %r1;
	mul.wide.u32 	%rd4, %r23, 4;
	mul.wide.u32 	%rd5, %r1, 16;
	shl.b32 	%r24, %r1, 1;
	add.s32 	%r25, %r4, %r24;
	mul.wide.u32 	%rd6, %r25, 4;
	mad.lo.s32 	%r26, %r1, 3, %r4;
	mul.wide.u32 	%rd7, %r26, 4;
	mul.wide.u32 	%rd8, %r4, 4;
	mul.wide.u32 	%rd26, %r2, %r1;
	shl.b64 	%rd27, %rd26, 2;
	add.s64 	%rd28, %rd27, %rd2;
	add.s64 	%rd35, %rd28, 8;
	mov.b32 	%r44, 0;
	mov.u64 	%rd36, %rd1;
$L__BB0_2:
	ld.global.u32 	%r27, [%rd35+-8];
	add.s64 	%rd29, %rd36, %rd8;
	ld.global.u32 	%r28, [%rd29];
	mad.lo.s32 	%r29, %r28, %r27, %r44;
	st.global.u32 	[%rd3], %r29;
	ld.global.u32 	%r30, [%rd35+-4];
	add.s64 	%rd30, %rd36, %rd4;
	ld.global.u32 	%r31, [%rd30];
	mad.lo.s32 	%r32, %r31, %r30, %r29;
	st.global.u32 	[%rd3], %r32;
	ld.global.u32 	%r33, [%rd35];
	add.s64 	%rd31, %rd36, %rd6;
	ld.global.u32 	%r34, [%rd31];
	mad.lo.s32 	%r35, %r34, %r33, %r32;
	st.global.u32 	[%rd3], %r35;
	ld.global.u32 	%r36, [%rd35+4];
	add.s64 	%rd32, %rd36, %rd7;
	ld.global.u32 	%r37, [%rd32];
	mad.lo.s32 	%r44, %r37, %r36, %r35;
	st.global.u32 	[%rd3], %r44;
	add.s32 	%r42, %r42, 4;
	add.s64 	%rd36, %rd36, %rd5;
	add.s64 	%rd35, %rd35, 16;
	setp.ne.s32 	%p2, %r42, 0;
	@%p2 bra 	$L__BB0_2;
$L__BB0_3:
	setp.eq.s32 	%p3, %r5, 0;
	@%p3 bra 	$L__BB0_6;
	mad.lo.s32 	%r38, %r1, %r45, %r4;
	mul.wide.u32 	%rd33, %r38, 4;
	add.s64 	%rd38, %rd1, %rd33;
	mul.wide.u32 	%rd15, %r1, 4;
	add.s32 	%r39, %r45, %r3;
	mul.wide.u32 	%rd34, %r39, 4;
	add.s64 	%rd37, %rd2, %rd34;
	neg.s32 	%r46, %r5;
$L__BB0_5:
	.pragma "nounroll";
	ld.global.u32 	%r40, [%rd37];
	ld.global.u32 	%r41, [%rd38];
	mad.lo.s32 	%r44, %r41, %r40, %r44;
	st.global.u32 	[%rd3], %r44;
	add.s64 	%rd38, %rd38, %rd15;
	add.s64 	%rd37, %rd37, 4;
	add.s32 	%r46, %r46, 1;
	setp.ne.s32 	%p4, %r46, 0;
	@%p4 bra 	$L__BB0_5;
$L__BB0_6:
	ret;

}


// ===== COMPILED SASS (sm_100) =====

	.target	sm_100

	.elftype	@"ET_EXEC"


//--------------------- .note.nv.tkinfo           --------------------------
	.section	.note.nv.tkinfo,"",@"SHT_NOTE"
	.sectionflags	@"SHF_NOTE_NV_TKINFO"
	.tkinfo
        /*0018*/ 	.word	0x00000002
        /*0030*/ 	.string	""
        /*0030*/ 	.string	"ptxas"
        /*0030*/ 	.string	"Cuda compilation tools, release 13.0, V13.0.88"
        /*0030*/ 	.string	"Build cuda_13.0.r13.0/compiler.36424714_0"
        /*0030*/ 	.string	"-arch sm_100 -m 64 "



//--------------------- .note.nv.cuinfo           --------------------------
	.section	.note.nv.cuinfo,"",@"SHT_NOTE"
	.sectionflags	@"SHF_NOTE_NV_CUINFO"
        /*0018*/ 	.short	0x0002
        /*001a*/ 	.short	0x0064
        /*001c*/ 	.short	0x0082
	.zero		2


//--------------------- .nv.info                  --------------------------
	.section	.nv.info,"",@"SHT_CUDA_INFO"
	.align	4


	//----- nvinfo : EIATTR_REGCOUNT
	.align		4
        /*0000*/ 	.byte	0x04, 0x2f
        /*0002*/ 	.short	(.L_1 - .L_0)
	.align		4
.L_0:
        /*0004*/ 	.word	index@(_Z24multiplyMatricesParallelPiS_S_i)
        /*0008*/ 	.word	0x00000020


	//----- nvinfo : EIATTR_FRAME_SIZE
	.align		4
.L_1:
        /*000c*/ 	.byte	0x04, 0x11
        /*000e*/ 	.short	(.L_3 - .L_2)
	.align		4
.L_2:
        /*0010*/ 	.word	index@(_Z24multiplyMatricesParallelPiS_S_i)
        /*0014*/ 	.word	0x00000000


	//----- nvinfo : EIATTR_MIN_STACK_SIZE
	.align		4
.L_3:
        /*0018*/ 	.byte	0x04, 0x12
        /*001a*/ 	.short	(.L_5 - .L_4)
	.align		4
.L_4:
        /*001c*/ 	.word	index@(_Z24multiplyMatricesParallelPiS_S_i)
        /*0020*/ 	.word	0x00000000
.L_5:


//--------------------- .nv.compat                --------------------------
	.section	.nv.compat,"",@"SHT_CUDA_COMPAT_INFO"
	.align	4
        /*0000*/ 	.byte	0x02, 0x09, 0x00, 0x00, 0x02, 0x02, 0x01, 0x00, 0x02, 0x05, 0x05, 0x00, 0x03, 0x07, 0x01, 0x01
        /*0010*/ 	.byte	0x02, 0x03, 0x00, 0x00, 0x02, 0x06, 0x01, 0x00, 0x04, 0x0b, 0x08, 0x00, 0x09, 0x00, 0x00, 0x00
        /*0020*/ 	.byte	0x00, 0x00, 0x00, 0x00


//--------------------- .nv.info._Z24multiplyMatricesParallelPiS_S_i --------------------------
	.section	.nv.info._Z24multiplyMatricesParallelPiS_S_i,"",@"SHT_CUDA_INFO"
	.sectionflags	@""
	.align	4


	//----- nvinfo : EIATTR_CUDA_API_VERSION
	.align		4
        /*0000*/ 	.byte	0x04, 0x37
        /*0002*/ 	.short	(.L_7 - .L_6)
.L_6:
        /*0004*/ 	.word	0x00000082


	//----- nvinfo : EIATTR_KPARAM_INFO
	.align		4
.L_7:
        /*0008*/ 	.byte	0x04, 0x17
        /*000a*/ 	.short	(.L_9 - .L_8)
.L_8:
        /*000c*/ 	.word	0x00000000
        /*0010*/ 	.short	0x0003
        /*0012*/ 	.short	0x0018
        /*0014*/ 	.byte	0x00, 0xf0, 0x11, 0x00


	//----- nvinfo : EIATTR_KPARAM_INFO
	.align		4
.L_9:
        /*0018*/ 	.byte	0x04, 0x17
        /*001a*/ 	.short	(.L_11 - .L_10)
.L_10:
        /*001c*/ 	.word	0x00000000
        /*0020*/ 	.short	0x0002
        /*0022*/ 	.short	0x0010
        /*0024*/ 	.byte	0x00, 0xf5, 0x21, 0x00


	//----- nvinfo : EIATTR_KPARAM_INFO
	.align		4
.L_11:
        /*0028*/ 	.byte	0x04, 0x17
        /*002a*/ 	.short	(.L_13 - .L_12)
.L_12:
        /*002c*/ 	.word	0x00000000
        /*0030*/ 	.short	0x0001
        /*0032*/ 	.short	0x0008
        /*0034*/ 	.byte	0x00, 0xf5, 0x21, 0x00


	//----- nvinfo : EIATTR_KPARAM_INFO
	.align		4
.L_13:
        /*0038*/ 	.byte	0x04, 0x17
        /*003a*/ 	.short	(.L_15 - .L_14)
.L_14:
        /*003c*/ 	.word	0x00000000
        /*0040*/ 	.short	0x0000
        /*0042*/ 	.short	0x0000
        /*0044*/ 	.byte	0x00, 0xf5, 0x21, 0x00


	//----- nvinfo : EIATTR_SPARSE_MMA_MASK
	.align		4
.L_15:
        /*0048*/ 	.byte	0x03, 0x50
        /*004a*/ 	.short	0x0000


	//----- nvinfo : EIATTR_MAXREG_COUNT
	.align		4
        /*004c*/ 	.byte	0x03, 0x1b
        /*004e*/ 	.short	0x00ff


	//----- nvinfo : EIATTR_MERCURY_ISA_VERSION
	.align		4
        /*0050*/ 	.byte	0x03, 0x5f
        /*0052*/ 	.short	0x0101


	//----- nvinfo : EIATTR_VRC_CTA_INIT_COUNT
	.align		4
        /*0054*/ 	.byte	0x02, 0x4a
	.zero		1
	.zero		1


	//----- nvinfo : EIATTR_EXIT_INSTR_OFFSETS
	.align		4
        /*0058*/ 	.byte	0x04, 0x1c
        /*005a*/ 	.short	(.L_17 - .L_16)


	//   ....[0]....
.L_16:
        /*005c*/ 	.word	0x00000cf0


	//   ....[1]....
        /*0060*/ 	.word	0x00000e30


	//----- nvinfo : EIATTR_CBANK_PARAM_SIZE
	.align		4
.L_17:
        /*0064*/ 	.byte	0x03, 0x19
        /*0066*/ 	.short	0x001c


	//----- nvinfo : EIATTR_PARAM_CBANK
	.align		4
        /*0068*/ 	.byte	0x04, 0x0a
        /*006a*/ 	.short	(.L_19 - .L_18)
	.align		4
.L_18:
        /*006c*/ 	.word	index@(.nv.constant0._Z24multiplyMatricesParallelPiS_S_i)
        /*0070*/ 	.short	0x0380
        /*0072*/ 	.short	0x001c


	//----- nvinfo : EIATTR_SW_WAR
	.align		4
.L_19:
        /*0074*/ 	.byte	0x04, 0x36
        /*0076*/ 	.short	(.L_21 - .L_20)
.L_20:
        /*0078*/ 	.word	0x00000008
.L_21:


//--------------------- .nv.callgraph             --------------------------
	.section	.nv.callgraph,"",@"SHT_CUDA_CALLGRAPH"
	.align	4
	.sectionentsize	8
	.align		4
        /*0000*/ 	.word	0x00000000
	.align		4
        /*0004*/ 	.word	0xffffffff
	.align		4
        /*0008*/ 	.word	0x00000000
	.align		4
        /*000c*/ 	.word	0xfffffffe
	.align		4
        /*0010*/ 	.word	0x00000000
	.align		4
        /*0014*/ 	.word	0xfffffffd
	.align		4
        /*0018*/ 	.word	0x00000000
	.align		4
        /*001c*/ 	.word	0xfffffffc


//--------------------- .text._Z24multiplyMatricesParallelPiS_S_i --------------------------
	.section	.text._Z24multiplyMatricesParallelPiS_S_i,"ax",@progbits
	.align	128
        .global         _Z24multiplyMatricesParallelPiS_S_i
        .type           _Z24multiplyMatricesParallelPiS_S_i,@function
        .size           _Z24multiplyMatricesParallelPiS_S_i,(.L_x_7 - _Z24multiplyMatricesParallelPiS_S_i)
        .other          _Z24multiplyMatricesParallelPiS_S_i,@"STO_CUDA_ENTRY STV_DEFAULT"
_Z24multiplyMatricesParallelPiS_S_i:
.text._Z24multiplyMatricesParallelPiS_S_i:
[----:B------:R-:W-:Y:S01]  /*0000*/  LDC R1, c[0x0][0x37c] ;  /* 0x0000df00ff017b82 */ /* 0x000fe20000000800 */
[----:B------:R-:W0:Y:S07]  /*0010*/  S2R R7, SR_TID.Y ;  /* 0x0000000000077919 */ /* 0x000e2e0000002200 */
[----:B------:R-:W1:Y:S01]  /*0020*/  LDC R0, c[0x0][0x360] ;  /* 0x0000d800ff007b82 */ /* 0x000e620000000800 */
[----:B------:R-:W2:Y:S01]  /*0030*/  LDCU.64 UR4, c[0x0][0x358] ;  /* 0x00006b00ff0477ac */ /* 0x000ea20008000a00 */
[----:B------:R-:W-:Y:S01]  /*0040*/  HFMA2 R19, -RZ, RZ, 0, 0 ;  /* 0x00000000ff137431 */ /* 0x000fe200000001ff */
[----:B------:R-:W3:Y:S01]  /*0050*/  S2R R9, SR_TID.X ;  /* 0x0000000000097919 */ /* 0x000ee20000002100 */
[----:B------:R-:W-:-:S04]  /*0060*/  MOV R11, RZ ;  /* 0x000000ff000b7202 */ /* 0x000fc80000000f00 */
[----:B------:R-:W4:Y:S01]  /*0070*/  LDC.64 R2, c[0x0][0x390] ;  /* 0x0000e400ff027b82 */ /* 0x000f220000000a00 */
[C---:B-1----:R-:W-:Y:S02]  /*0080*/  ISETP.GE.U32.AND P0, PT, R0.reuse, 0x4, PT ;  /* 0x000000040000780c */ /* 0x042fe40003f06070 */
[C---:B------:R-:W-:Y:S01]  /*0090*/  LOP3.LUT R10, R0.reuse, 0x3, RZ, 0xc0, !PT ;  /* 0x00000003000a7812 */ /* 0x040fe200078ec0ff */
[----:B0-----:R-:W-:-:S05]  /*00a0*/  IMAD R8, R0, R7, RZ ;  /* 0x0000000700087224 */ /* 0x001fca00078e02ff */
[----:B---3--:R-:W-:-:S05]  /*00b0*/  IADD3 R5, PT, PT, R8, R9, RZ ;  /* 0x0000000908057210 */ /* 0x008fca0007ffe0ff */
[----:B----4-:R-:W-:-:S05]  /*00c0*/  IMAD.WIDE.U32 R2, R5, 0x4, R2 ;  /* 0x0000000405027825 */ /* 0x010fca00078e0002 */
[----:B--2---:R0:W-:Y:S01]  /*00d0*/  STG.E desc[UR4][R2.64], RZ ;  /* 0x000000ff02007986 */ /* 0x0041e2000c101904 */
[----:B------:R-:W-:Y:S05]  /*00e0*/  @!P0 BRA `(.L_x_0) ;  /* 0x0000000800fc8947 */ /* 0x000fea0003800000 */
[----:B------:R-:W1:Y:S01]  /*00f0*/  LDCU.64 UR6, c[0x0][0x380] ;  /* 0x00007000ff0677ac */ /* 0x000e620008000a00 */
[----:B------:R-:W-:Y:S01]  /*0100*/  IMAD.WIDE.U32 R4, R7, R0, RZ ;  /* 0x0000000007047225 */ /* 0x000fe200078e00ff */
[C---:B------:R-:W-:Y:S01]  /*0110*/  LOP3.LUT R12, R0.reuse, 0xfffffffc, RZ, 0xc0, !PT ;  /* 0xfffffffc000c7812 */ /* 0x040fe200078ec0ff */
[----:B------:R-:W2:Y:S01]  /*0120*/  LDC.64 R6, c[0x0][0x388] ;  /* 0x0000e200ff067b82 */ /* 0x000ea20000000a00 */
[CC--:B------:R-:W-:Y:S01]  /*0130*/  IADD3 R15, PT, PT, R0.reuse, R9.reuse, RZ ;  /* 0x00000009000f7210 */ /* 0x0c0fe20007ffe0ff */
[----:B------:R-:W-:Y:S01]  /*0140*/  IMAD R13, R0, 0x3, R9 ;  /* 0x00000003000d7824 */ /* 0x000fe200078e0209 */
[----:B------:R-:W-:Y:S02]  /*0150*/  IADD3 R12, PT, PT, -R12, RZ, RZ ;  /* 0x000000ff0c0c7210 */ /* 0x000fe40007ffe1ff */
[----:B------:R-:W-:Y:S02]  /*0160*/  LEA R17, R0, R9, 0x1 ;  /* 0x0000000900117211 */ /* 0x000fe400078e08ff */
[----:B------:R-:W-:-:S02]  /*0170*/  MOV R19, RZ ;  /* 0x000000ff00137202 */ /* 0x000fc40000000f00 */
[----:B-1----:R-:W-:-:S04]  /*0180*/  LEA R11, P0, R4, UR6, 0x2 ;  /* 0x00000006040b7c11 */ /* 0x002fc8000f8010ff */
[----:B------:R-:W-:Y:S02]  /*0190*/  LEA.HI.X R5, R4, UR7, R5, 0x2, P0 ;  /* 0x0000000704057c11 */ /* 0x000fe400080f1405 */
[----:B------:R-:W-:Y:S02]  /*01a0*/  ISETP.GE.AND P0, PT, R12, RZ, PT ;  /* 0x000000ff0c00720c */ /* 0x000fe40003f06270 */
[----:B------:R-:W-:Y:S02]  /*01b0*/  IADD3 R4, P1, PT, R11, 0x8, RZ ;  /* 0x000000080b047810 */ /* 0x000fe40007f3e0ff */
[----:B------:R-:W-:Y:S02]  /*01c0*/  LOP3.LUT R11, R0, 0x7fc, RZ, 0xc0, !PT ;  /* 0x000007fc000b7812 */ /* 0x000fe400078ec0ff */
[----:B------:R-:W-:-:S07]  /*01d0*/  IADD3.X R5, PT, PT, RZ, R5, RZ, P1, !PT ;  /* 0x00000005ff057210 */ /* 0x000fce0000ffe4ff */
[----:B------:R-:W-:Y:S05]  /*01e0*/  @P0 BRA `(.L_x_1) ;  /* 0x0000000800500947 */ /* 0x000fea0003800000 */
[----:B------:R-:W-:Y:S02]  /*01f0*/  IADD3 R14, PT, PT, -R12, RZ, RZ ;  /* 0x000000ff0c0e7210 */ /* 0x000fe40007ffe1ff */
[----:B------:R-:W-:Y:S02]  /*0200*/  PLOP3.LUT P0, PT, PT, PT, PT, 0x80, 0x8 ;  /* 0x000000000008781c */ /* 0x000fe40003f0f070 */
[----:B------:R-:W-:-:S13]  /*0210*/  ISETP.GT.AND P1, PT, R14, 0xc, PT ;  /* 0x0000000c0e00780c */ /* 0x000fda0003f24270 */
[----:B------:R-:W-:Y:S05]  /*0220*/  @!P1 BRA `(.L_x_2) ;  /* 0x00000004006c9947 */ /* 0x000fea0003800000 */
[----:B------:R-:W-:-:S13]  /*0230*/  PLOP3.LUT P0, PT, PT, PT, PT, 0x8, 0x80 ;  /* 0x000000000080781c */ /* 0x000fda0003f0e170 */
.L_x_3:
[----:B--2---:R-:W-:Y:S01]  /*0240*/  IMAD.WIDE.U32 R20, R9, 0x4, R6 ;  /* 0x0000000409147825 */ /* 0x004fe200078e0006 */
[----:B------:R-:W2:Y:S05]  /*0250*/  LDG.E R14, desc[UR4][R4.64+-0x8] ;  /* 0xfffff804040e7981 */ /* 0x000eaa000c1e1900 */
[----:B------:R-:W2:Y:S02]  /*0260*/  LDG.E R20, desc[UR4][R20.64] ;  /* 0x0000000414147981 */ /* 0x000ea4000c1e1900 */
[----:B-12---:R-:W-:Y:S02]  /*0270*/  IMAD R25, R14, R20, R19 ;  /* 0x000000140e197224 */ /* 0x006fe400078e0213 */
[----:B------:R-:W-:-:S03]  /*0280*/  IMAD.WIDE.U32 R18, R15, 0x4, R6 ;  /* 0x000000040f127825 */ /* 0x000fc600078e0006 */
[----:B------:R1:W-:Y:S04]  /*0290*/  STG.E desc[UR4][R2.64], R25 ;  /* 0x0000001902007986 */ /* 0x0003e8000c101904 */
[----:B------:R-:W2:Y:S04]  /*02a0*/  LDG.E R18, desc[UR4][R18.64] ;  /* 0x0000000412127981 */ /* 0x000ea8000c1e1900 */
[----:B------:R-:W2:Y:S01]  /*02b0*/  LDG.E R14, desc[UR4][R4.64+-0x4] ;  /* 0xfffffc04040e7981 */ /* 0x000ea2000c1e1900 */
[----:B------:R-:W-:-:S04]  /*02c0*/  IMAD.WIDE.U32 R22, R17, 0x4, R6 ;  /* 0x0000000411167825 */ /* 0x000fc800078e0006 */
[----:B--2---:R-:W-:-:S05]  /*02d0*/  IMAD R27, R14, R18, R25 ;  /* 0x000000120e1b7224 */ /* 0x004fca00078e0219 */
[----:B------:R2:W-:Y:S04]  /*02e0*/  STG.E desc[UR4][R2.64], R27 ;  /* 0x0000001b02007986 */ /* 0x0005e8000c101904 */
[----:B------:R-:W3:Y:S04]  /*02f0*/  LDG.E R22, desc[UR4][R22.64] ;  /* 0x0000000416167981 */ /* 0x000ee8000c1e1900 */
[----:B------:R-:W3:Y:S01]  /*0300*/  LDG.E R14, desc[UR4][R4.64] ;  /* 0x00000004040e7981 */ /* 0x000ee2000c1e1900 */
[----:B------:R-:W-:-:S04]  /*0310*/  IMAD.WIDE.U32 R20, R13, 0x4, R6 ;  /* 0x000000040d147825 */ /* 0x000fc800078e0006 */
[----:B---3--:R-:W-:-:S05]  /*0320*/  IMAD R29, R14, R22, R27 ;  /* 0x000000160e1d7224 */ /* 0x008fca00078e021b */
[----:B------:R3:W-:Y:S04]  /*0330*/  STG.E desc[UR4][R2.64], R29 ;  /* 0x0000001d02007986 */ /* 0x0007e8000c101904 */
[----:B------:R-:W1:Y:S04]  /*0340*/  LDG.E R20, desc[UR4][R20.64] ;  /* 0x0000000414147981 */ /* 0x000e68000c1e1900 */
[----:B------:R-:W1:Y:S01]  /*0350*/  LDG.E R14, desc[UR4][R4.64+0x4] ;  /* 0x00000404040e7981 */ /* 0x000e62000c1e1900 */
[----:B------:R-:W-:-:S04]  /*0360*/  IMAD.WIDE.U32 R6, R0, 0x10, R6 ;  /* 0x0000001000067825 */ /* 0x000fc800078e0006 */
[----:B------:R-:W-:-:S04]  /*0370*/  IMAD.WIDE.U32 R18, R9, 0x4, R6 ;  /* 0x0000000409127825 */ /* 0x000fc800078e0006 */
[----:B-1----:R-:W-:-:S05]  /*0380*/  IMAD R25, R14, R20, R29 ;  /* 0x000000140e197224 */ /* 0x002fca00078e021d */
        /* <DEDUP_REMOVED lines=14> */
[----:B-1----:R-:W-:-:S05]  /*0470*/  IMAD R25, R14, R20, R29 ;  /* 0x000000140e197224 */ /* 0x002fca00078e021d */
[----:B------:R1:W-:Y:S04]  /*0480*/  STG.E desc[UR4][R2.64], R25 ;  /* 0x0000001902007986 */ /* 0x0003e8000c101904 */
[----:B------:R-:W2:Y:S04]  /*0490*/  LDG.E R18, desc[UR4][R18.64] ;  /* 0x0000000412127981 */ /* 0x000ea8000c1e1900 */
[----:B------:R-:W2:Y:S01]  /*04a0*/  LDG.E R14, desc[UR4][R4.64+0x14] ;  /* 0x00001404040e7981 */ /* 0x000ea2000c1e1900 */
[----:B------:R-:W-:-:S04]  /*04b0*/  IMAD.WIDE.U32 R6, R0, 0x10, R6 ;  /* 0x0000001000067825 */ /* 0x000fc800078e0006 */
        /* <DEDUP_REMOVED lines=36> */
[----:B------:R-:W-:Y:S01]  /*0700*/  IMAD.WIDE.U32 R20, R13, 0x4, R6 ;  /* 0x000000040d147825 */ /* 0x000fe200078e0006 */
[----:B------:R-:W-:-:S03]  /*0710*/  IADD3 R12, PT, PT, R12, 0x10, RZ ;  /* 0x000000100c0c7810 */ /* 0x000fc60007ffe0ff */
[----:B---3--:R-:W-:-:S05]  /*0720*/  IMAD R29, R14, R22, R27 ;  /* 0x000000160e1d7224 */ /* 0x008fca00078e021b */
[----:B------:R1:W-:Y:S04]  /*0730*/  STG.E desc[UR4][R2.64], R29 ;  /* 0x0000001d02007986 */ /* 0x0003e8000c101904 */
[----:B------:R-:W2:Y:S04]  /*0740*/  LDG.E R20, desc[UR4][R20.64] ;  /* 0x0000000414147981 */ /* 0x000ea8000c1e1900 */
[----:B------:R-:W2:Y:S01]  /*0750*/  LDG.E R14, desc[UR4][R4.64+0x34] ;  /* 0x00003404040e7981 */ /* 0x000ea2000c1e1900 */
[----:B------:R-:W-:Y:S01]  /*0760*/  ISETP.GE.AND P1, PT, R12, -0xc, PT ;  /* 0xfffffff40c00780c */ /* 0x000fe20003f26270 */
[----:B------:R-:W-:-:S04]  /*0770*/  IMAD.WIDE.U32 R6, R0, 0x10, R6 ;  /* 0x0000001000067825 */ /* 0x000fc800078e0006 */
[----:B--2---:R-:W-:Y:S01]  /*0780*/  IMAD R19, R14, R20, R29 ;  /* 0x000000140e137224 */ /* 0x004fe200078e021d */
[----:B------:R-:W-:-:S04]  /*0790*/  IADD3 R14, P2, PT, R4, 0x40, RZ ;  /* 0x00000040040e7810 */ /* 0x000fc80007f5e0ff */
[----:B------:R1:W-:Y:S01]  /*07a0*/  STG.E desc[UR4][R2.64], R19 ;  /* 0x0000001302007986 */ /* 0x0003e2000c101904 */
[----:B------:R-:W-:Y:S02]  /*07b0*/  IADD3.X R5, PT, PT, RZ, R5, RZ, P2, !PT ;  /* 0x00000005ff057210 */ /* 0x000fe400017fe4ff */
[----:B------:R-:W-:Y:S01]  /*07c0*/  MOV R4, R14 ;  /* 0x0000000e00047202 */ /* 0x000fe20000000f00 */
[----:B------:R-:W-:Y:S06]  /*07d0*/  @!P1 BRA `(.L_x_3) ;  /* 0xfffffff800989947 */ /* 0x000fec000383ffff */
.L_x_2:
[----:B------:R-:W-:-:S04]  /*07e0*/  IADD3 R14, PT, PT, -R12, RZ, RZ ;  /* 0x000000ff0c0e7210 */ /* 0x000fc80007ffe1ff */
[----:B------:R-:W-:-:S13]  /*07f0*/  ISETP.GT.AND P1, PT, R14, 0x4, PT ;  /* 0x000000040e00780c */ /* 0x000fda0003f24270 */
[----:B------:R-:W-:Y:S05]  /*0800*/  @!P1 BRA `(.L_x_4) ;  /* 0x0000000000c09947 */ /* 0x000fea0003800000 */
[----:B--2---:R-:W-:Y:S01]  /*0810*/  IMAD.WIDE.U32 R20, R9, 0x4, R6 ;  /* 0x0000000409147825 */ /* 0x004fe200078e0006 */
[----:B------:R-:W1:Y:S05]  /*0820*/  LDG.E R14, desc[UR4][R4.64+-0x8] ;  /* 0xfffff804040e7981 */ /* 0x000e6a000c1e1900 */
[----:B------:R-:W1:Y:S02]  /*0830*/  LDG.E R20, desc[UR4][R20.64] ;  /* 0x0000000414147981 */ /* 0x000e64000c1e1900 */
[----:B-1----:R-:W-:Y:S02]  /*0840*/  IMAD R25, R14, R20, R19 ;  /* 0x000000140e197224 */ /* 0x002fe400078e0213 */
        /* <DEDUP_REMOVED lines=28> */
[----:B------:R-:W2:Y:S04]  /*0a10*/  LDG.E R20, desc[UR4][R20.64] ;  /* 0x0000000414147981 */ /* 0x000ea8000c1e1900 */
[----:B------:R-:W2:Y:S01]  /*0a20*/  LDG.E R14, desc[UR4][R4.64+0x10] ;  /* 0x00001004040e7981 */ /* 0x000ea2000c1e1900 */
[----:B-1----:R-:W-:-:S04]  /*0a30*/  IMAD.WIDE.U32 R24, R13, 0x4, R6 ;  /* 0x000000040d187825 */ /* 0x002fc800078e0006 */
[----:B--2---:R-:W-:-:S05]  /*0a40*/  IMAD R14, R14, R20, R29 ;  /* 0x000000140e0e7224 */ /* 0x004fca00078e021d */
[----:B------:R4:W-:Y:S04]  /*0a50*/  STG.E desc[UR4][R2.64], R14 ;  /* 0x0000000e02007986 */ /* 0x0009e8000c101904 */
[----:B------:R-:W2:Y:S04]  /*0a60*/  LDG.E R24, desc[UR4][R24.64] ;  /* 0x0000000418187981 */ /* 0x000ea8000c1e1900 */
[----:B------:R1:W2:Y:S01]  /*0a70*/  LDG.E R19, desc[UR4][R4.64+0x14] ;  /* 0x0000140404137981 */ /* 0x0002a2000c1e1900 */
[----:B------:R-:W-:Y:S01]  /*0a80*/  IADD3 R16, P1, PT, R4, 0x20, RZ ;  /* 0x0000002004107810 */ /* 0x000fe20007f3e0ff */
[----:B------:R-:W-:Y:S01]  /*0a90*/  IMAD.WIDE.U32 R6, R0, 0x10, R6 ;  /* 0x0000001000067825 */ /* 0x000fe200078e0006 */
[----:B------:R-:W-:-:S02]  /*0aa0*/  PLOP3.LUT P0, PT, PT, PT, PT, 0x8, 0x80 ;  /* 0x000000000080781c */ /* 0x000fc40003f0e170 */
[----:B------:R-:W-:Y:S02]  /*0ab0*/  IADD3.X R21, PT, PT, RZ, R5, RZ, P1, !PT ;  /* 0x00000005ff157210 */ /* 0x000fe40000ffe4ff */
[----:B------:R-:W-:Y:S02]  /*0ac0*/  IADD3 R12, PT, PT, R12, 0x8, RZ ;  /* 0x000000080c0c7810 */ /* 0x000fe40007ffe0ff */
[----:B-1----:R-:W-:Y:S02]  /*0ad0*/  MOV R4, R16 ;  /* 0x0000001000047202 */ /* 0x002fe40000000f00 */
[----:B------:R-:W-:Y:S01]  /*0ae0*/  MOV R5, R21 ;  /* 0x0000001500057202 */ /* 0x000fe20000000f00 */
[----:B--2---:R-:W-:-:S05]  /*0af0*/  IMAD R19, R19, R24, R14 ;  /* 0x0000001813137224 */ /* 0x004fca00078e020e */
[----:B------:R4:W-:Y:S02]  /*0b00*/  STG.E desc[UR4][R2.64], R19 ;  /* 0x0000001302007986 */ /* 0x0009e4000c101904 */
.L_x_4:
[----:B------:R-:W-:-:S13]  /*0b10*/  ISETP.NE.OR P0, PT, R12, RZ, P0 ;  /* 0x000000ff0c00720c */ /* 0x000fda0000705670 */
[----:B------:R-:W-:Y:S05]  /*0b20*/  @!P0 BRA `(.L_x_0) ;  /* 0x00000000006c8947 */ /* 0x000fea0003800000 */
.L_x_1:
[----:B--2---:R-:W-:Y:S01]  /*0b30*/  IMAD.WIDE.U32 R20, R9, 0x4, R6 ;  /* 0x0000000409147825 */ /* 0x004fe200078e0006 */
[----:B----4-:R-:W1:Y:S05]  /*0b40*/  LDG.E R14, desc[UR4][R4.64+-0x8] ;  /* 0xfffff804040e7981 */ /* 0x010e6a000c1e1900 */
[----:B------:R-:W1:Y:S02]  /*0b50*/  LDG.E R20, desc[UR4][R20.64] ;  /* 0x0000000414147981 */ /* 0x000e64000c1e1900 */
[----:B-1-3--:R-:W-:Y:S02]  /*0b60*/  IMAD R25, R14, R20, R19 ;  /* 0x000000140e197224 */ /* 0x00afe400078e0213 */
[----:B------:R-:W-:-:S03]  /*0b70*/  IMAD.WIDE.U32 R18, R15, 0x4, R6 ;  /* 0x000000040f127825 */ /* 0x000fc600078e0006 */
[----:B------:R3:W-:Y:S04]  /*0b80*/  STG.E desc[UR4][R2.64], R25 ;  /* 0x0000001902007986 */ /* 0x0007e8000c101904 */
[----:B------:R-:W2:Y:S04]  /*0b90*/  LDG.E R18, desc[UR4][R18.64] ;  /* 0x0000000412127981 */ /* 0x000ea8000c1e1900 */
[----:B------:R-:W2:Y:S01]  /*0ba0*/  LDG.E R14, desc[UR4][R4.64+-0x4] ;  /* 0xfffffc04040e7981 */ /* 0x000ea2000c1e1900 */
[----:B------:R-:W-:-:S04]  /*0bb0*/  IMAD.WIDE.U32 R22, R17, 0x4, R6 ;  /* 0x0000000411167825 */ /* 0x000fc800078e0006 */
[----:B--2---:R-:W-:-:S05]  /*0bc0*/  IMAD R27, R14, R18, R25 ;  /* 0x000000120e1b7224 */ /* 0x004fca00078e0219 */
[----:B------:R3:W-:Y:S04]  /*0bd0*/  STG.E desc[UR4][R2.64], R27 ;  /* 0x0000001b02007986 */ /* 0x0007e8000c101904 */
[----:B------:R-:W2:Y:S04]  /*0be0*/  LDG.E R22, desc[UR4][R22.64] ;  /* 0x0000000416167981 */ /* 0x000ea8000c1e1900 */
[----:B------:R-:W2:Y:S01]  /*0bf0*/  LDG.E R14, desc[UR4][R4.64] ;  /* 0x00000004040e7981 */ /* 0x000ea2000c1e1900 */
[----:B------:R-:W-:Y:S01]  /*0c00*/  IMAD.WIDE.U32 R20, R13, 0x4, R6 ;  /* 0x000000040d147825 */ /* 0x000fe200078e0006 */
[----:B------:R-:W-:-:S03]  /*0c10*/  IADD3 R12, PT, PT, R12, 0x4, RZ ;  /* 0x000000040c0c7810 */ /* 0x000fc60007ffe0ff */
[----:B--2---:R-:W-:-:S05]  /*0c20*/  IMAD R29, R14, R22, R27 ;  /* 0x000000160e1d7224 */ /* 0x004fca00078e021b */
[----:B------:R3:W-:Y:S04]  /*0c30*/  STG.E desc[UR4][R2.64], R29 ;  /* 0x0000001d02007986 */ /* 0x0007e8000c101904 */
[----:B------:R-:W2:Y:S04]  /*0c40*/  LDG.E R20, desc[UR4][R20.64] ;  /* 0x0000000414147981 */ /* 0x000ea8000c1e1900 */
[----:B------:R-:W2:Y:S01]  /*0c50*/  LDG.E R14, desc[UR4][R4.64+0x4] ;  /* 0x00000404040e7981 */ /* 0x000ea2000c1e1900 */
[----:B------:R-:W-:Y:S01]  /*0c60*/  ISETP.NE.AND P0, PT, R12, RZ, PT ;  /* 0x000000ff0c00720c */ /* 0x000fe20003f05270 */
[----:B------:R-:W-:-:S04]  /*0c70*/  IMAD.WIDE.U32 R6, R0, 0x10, R6 ;  /* 0x0000001000067825 */ /* 0x000fc800078e0006 */
[----:B--2---:R-:W-:Y:S01]  /*0c80*/  IMAD R19, R14, R20, R29 ;  /* 0x000000140e137224 */ /* 0x004fe200078e021d */
[----:B------:R-:W-:-:S04]  /*0c90*/  IADD3 R14, P1, PT, R4, 0x10, RZ ;  /* 0x00000010040e7810 */ /* 0x000fc80007f3e0ff */
[----:B------:R3:W-:Y:S01]  /*0ca0*/  STG.E desc[UR4][R2.64], R19 ;  /* 0x0000001302007986 */ /* 0x0007e2000c101904 */
[----:B------:R-:W-:Y:S02]  /*0cb0*/  IADD3.X R5, PT, PT, RZ, R5, RZ, P1, !PT ;  /* 0x00000005ff057210 */ /* 0x000fe40000ffe4ff */
[----:B------:R-:W-:Y:S01]  /*0cc0*/  MOV R4, R14 ;  /* 0x0000000e00047202 */ /* 0x000fe20000000f00 */
[----:B------:R-:W-:Y:S06]  /*0cd0*/  @P0 BRA `(.L_x_1) ;  /* 0xfffffffc00940947 */ /* 0x000fec000383ffff */
.L_x_0:
[----:B------:R-:W-:-:S13]  /*0ce0*/  ISETP.NE.AND P0, PT, R10, RZ, PT ;  /* 0x000000ff0a00720c */ /* 0x000fda0003f05270 */
[----:B------:R-:W-:Y:S05]  /*0cf0*/  @!P0 EXIT ;  /* 0x000000000000894d */ /* 0x000fea0003800000 */
[----:B------:R-:W5:Y:S01]  /*0d00*/  LDC.64 R4, c[0x0][0x380] ;  /* 0x0000e000ff047b82 */ /* 0x000f620000000a00 */
[-C--:B------:R-:W-:Y:S01]  /*0d10*/  IADD3 R13, PT, PT, R8, R11.reuse, RZ ;  /* 0x0000000b080d7210 */ /* 0x080fe20007ffe0ff */
[----:B------:R-:W-:Y:S01]  /*0d20*/  IMAD R9, R0, R11, R9 ;  /* 0x0000000b00097224 */ /* 0x000fe200078e0209 */
[----:B------:R-:W-:-:S05]  /*0d30*/  IADD3 R10, PT, PT, -R10, RZ, RZ ;  /* 0x000000ff0a0a7210 */ /* 0x000fca0007ffe1ff */
[----:B--2---:R-:W2:Y:S01]  /*0d40*/  LDC.64 R6, c[0x0][0x388] ;  /* 0x0000e200ff067b82 */ /* 0x004ea20000000a00 */
[----:B-----5:R-:W-:-:S04]  /*0d50*/  IMAD.WIDE.U32 R4, R13, 0x4, R4 ;  /* 0x000000040d047825 */ /* 0x020fc800078e0004 */
[----:B--2---:R-:W-:Y:S01]  /*0d60*/  IMAD.WIDE.U32 R6, R9, 0x4, R6 ;  /* 0x0000000409067825 */ /* 0x004fe200078e0006 */
[----:B------:R-:W-:-:S07]  /*0d70*/  MOV R9, R4 ;  /* 0x0000000400097202 */ /* 0x000fce0000000f00 */
.L_x_5:
[----:B------:R-:W-:Y:S01]  /*0d80*/  MOV R4, R9 ;  /* 0x0000000900047202 */ /* 0x000fe20000000f00 */
[----:B--2---:R2:W1:Y:S05]  /*0d90*/  LDG.E R8, desc[UR4][R6.64] ;  /* 0x0000000406087981 */ /* 0x00446a000c1e1900 */
[----:B------:R5:W1:Y:S01]  /*0da0*/  LDG.E R4, desc[UR4][R4.64] ;  /* 0x0000000404047981 */ /* 0x000a62000c1e1900 */
[----:B------:R-:W-:Y:S02]  /*0db0*/  IADD3 R10, PT, PT, R10, 0x1, RZ ;  /* 0x000000010a0a7810 */ /* 0x000fe40007ffe0ff */
[----:B------:R-:W-:Y:S02]  /*0dc0*/  IADD3 R9, P1, PT, R9, 0x4, RZ ;  /* 0x0000000409097810 */ /* 0x000fe40007f3e0ff */
[----:B------:R-:W-:Y:S01]  /*0dd0*/  ISETP.NE.AND P0, PT, R10, RZ, PT ;  /* 0x000000ff0a00720c */ /* 0x000fe20003f05270 */
[----:B--2---:R-:W-:Y:S01]  /*0de0*/  IMAD.WIDE.U32 R6, R0, 0x4, R6 ;  /* 0x0000000400067825 */ /* 0x004fe200078e0006 */
[----:B-----5:R-:W-:-:S03]  /*0df0*/  IADD3.X R5, PT, PT, RZ, R5, RZ, P1, !PT ;  /* 0x00000005ff057210 */ /* 0x020fc60000ffe4ff */
[----:B-1-34-:R-:W-:-:S05]  /*0e00*/  IMAD R19, R4, R8, R19 ;  /* 0x0000000804137224 */ /* 0x01afca00078e0213 */
[----:B------:R2:W-:Y:S03]  /*0e10*/  STG.E desc[UR4][R2.64], R19 ;  /* 0x0000001302007986 */ /* 0x0005e6000c101904 */
[----:B------:R-:W-:Y:S05]  /*0e20*/  @P0 BRA `(.L_x_5) ;  /* 0xfffffffc00d40947 */ /* 0x000fea000383ffff */
[----:B------:R-:W-:Y:S05]  /*0e30*/  EXIT ;  /* 0x000000000000794d */ /* 0x000fea0003800000 */
.L_x_6:
[----:B------:R-:W-:-:S00]  /*0e40*/  BRA `(.L_x_6) ;  /* 0xfffffffc00fc7947 */ /* 0x000fc0000383ffff */
[----:B------:R-:W-:-:S00]  /*0e50*/  NOP ;  /* 0x0000000000007918 */ /* 0x000fc00000000000 */
        /* <DEDUP_REMOVED lines=10> */
.L_x_7:


//--------------------- .nv.shared.reserved.0     --------------------------
	.section	.nv.shared.reserved.0,"aw",@nobits
	.weak		__nv_reservedSMEM_offset_0_alias
	.size		__nv_reservedSMEM_offset_0_alias, 0, 64
	.other		__nv_reservedSMEM_offset_0_alias,@"STO_CUDA_RESERVED_SHARED STV_DEFAULT"
__nv_reservedSMEM_offset_0_alias:
	.zero		0
	.zero		64


//--------------------- .nv.constant0._Z24multiplyMatricesParallelPiS_S_i --------------------------
	.section	.nv.constant0._Z24multiplyMatricesParallelPiS_S_i,"a",@progbits
	.sectionflags	@""
	.align	4
.nv.constant0._Z24multiplyMatricesParallelPiS_S_i:
	.zero		924


//--------------------- SYMBOLS --------------------------

	.type		.nv.reservedSmem.offset0,@object
	.size		.nv.reservedSmem.offset0,0x4
